//
// Generated by NVIDIA NVVM Compiler
//
// Compiler Build ID: CL-36424714
// Cuda compilation tools, release 13.0, V13.0.88
// Based on NVVM 20.0.0
//

.version 9.0
.target sm_100
.address_size 64

	// .globl	_Z7reduce1Pi

.visible .entry _Z7reduce1Pi(
	.param .u64 .ptr .align 1 _Z7reduce1Pi_param_0
)
{
	.reg .pred 	%p<4>;
	.reg .b32 	%r<12>;
	.reg .b64 	%rd<7>;

	ld.param.u64 	%rd2, [_Z7reduce1Pi_param_0];
	mov.u32 	%r1, %tid.x;
	mov.u32 	%r2, %ntid.x;
	setp.lt.u32 	%p1, %r2, 2;
	@%p1 bra 	$L__BB0_5;
	cvta.to.global.u64 	%rd3, %rd2;
	mul.wide.u32 	%rd4, %r1, 4;
	add.s64 	%rd1, %rd3, %rd4;
	mov.b32 	%r11, 1;
$L__BB0_2:
	shl.b32 	%r4, %r11, 1;
	add.s32 	%r6, %r4, -1;
	and.b32  	%r7, %r6, %r1;
	setp.ne.s32 	%p2, %r7, 0;
	@%p2 bra 	$L__BB0_4;
	mul.wide.s32 	%rd5, %r11, 4;
	add.s64 	%rd6, %rd1, %rd5;
	ld.global.u32 	%r8, [%rd6];
	ld.global.u32 	%r9, [%rd1];
	add.s32 	%r10, %r9, %r8;
	st.global.u32 	[%rd1], %r10;
$L__BB0_4:
	setp.lt.u32 	%p3, %r4, %r2;
	mov.u32 	%r11, %r4;
	@%p3 bra 	$L__BB0_2;
$L__BB0_5:
	ret;

}
	// .globl	_Z7reduce2Pi
.visible .entry _Z7reduce2Pi(
	.param .u64 .ptr .align 1 _Z7reduce2Pi_param_0
)
{
	.reg .pred 	%p<4>;
	.reg .b32 	%r<12>;
	.reg .b64 	%rd<7>;

	ld.param.u64 	%rd2, [_Z7reduce2Pi_param_0];
	mov.u32 	%r1, %ntid.x;
	setp.lt.u32 	%p1, %r1, 2;
	@%p1 bra 	$L__BB1_5;
	cvta.to.global.u64 	%rd1, %rd2;
	mov.b32 	%r11, 1;
	mov.u32 	%r2, %tid.x;
$L__BB1_2:
	shl.b32 	%r4, %r11, 1;
	mul.lo.s32 	%r5, %r4, %r2;
	setp.ge.u32 	%p2, %r5, %r1;
	@%p2 bra 	$L__BB1_4;
	add.s32 	%r7, %r5, %r11;
	mul.wide.u32 	%rd3, %r7, 4;
	add.s64 	%rd4, %rd1, %rd3;
	ld.global.u32 	%r8, [%rd4];
	mul.wide.u32 	%rd5, %r5, 4;
	add.s64 	%rd6, %rd1, %rd5;
	ld.global.u32 	%r9, [%rd6];
	add.s32 	%r10, %r9, %r8;
	st.global.u32 	[%rd6], %r10;
$L__BB1_4:
	setp.lt.u32 	%p3, %r4, %r1;
	mov.u32 	%r11, %r4;
	@%p3 bra 	$L__BB1_2;
$L__BB1_5:
	ret;

}
	// .globl	_Z7reduce3Pf
.visible .entry _Z7reduce3Pf(
	.param .u64 .ptr .align 1 _Z7reduce3Pf_param_0
)
{
	.reg .pred 	%p<4>;
	.reg .b32 	%r<7>;
	.reg .b32 	%f<9>;
	.reg .b64 	%rd<7>;

	ld.param.u64 	%rd2, [_Z7reduce3Pf_param_0];
	cvta.to.global.u64 	%rd3, %rd2;
	mov.u32 	%r1, %tid.x;
	mul.wide.u32 	%rd4, %r1, 4;
	add.s64 	%rd1, %rd3, %rd4;
	ld.global.f32 	%f1, [%rd1];
	mul.f32 	%f2, %f1, %f1;
	ld.global.f32 	%f3, [%rd1+4];
	sub.f32 	%f4, %f3, %f1;
	mul.f32 	%f5, %f2, %f4;
	st.global.f32 	[%rd1], %f5;
	mov.b32 	%r5, 0;
	st.global.u32 	[%rd3+2044], %r5;
	mov.u32 	%r6, %ntid.x;
	setp.lt.u32 	%p1, %r6, 2;
	@%p1 bra 	$L__BB2_4;
$L__BB2_1:
	shr.u32 	%r4, %r6, 1;
	setp.ge.u32 	%p2, %r1, %r4;
	@%p2 bra 	$L__BB2_3;
	mul.wide.u32 	%rd5, %r4, 4;
	add.s64 	%rd6, %rd1, %rd5;
	ld.global.f32 	%f6, [%rd6];
	ld.global.f32 	%f7, [%rd1];
	add.f32 	%f8, %f6, %f7;
	st.global.f32 	[%rd1], %f8;
$L__BB2_3:
	setp.gt.u32 	%p3, %r6, 3;
	mov.u32 	%r6, %r4;
	@%p3 bra 	$L__BB2_1;
$L__BB2_4:
	ret;

}
	// .globl	_Z3dotPiS_
.visible .entry _Z3dotPiS_(
	.param .u64 .ptr .align 1 _Z3dotPiS__param_0,
	.param .u64 .ptr .align 1 _Z3dotPiS__param_1
)
{
	.reg .pred 	%p<4>;
	.reg .b32 	%r<15>;
	.reg .b64 	%rd<12>;

	ld.param.u64 	%rd2, [_Z3dotPiS__param_0];
	ld.param.u64 	%rd3, [_Z3dotPiS__param_1];
	cvta.to.global.u64 	%rd1, %rd2;
	cvta.to.global.u64 	%rd4, %rd3;
	mov.u32 	%r1, %tid.x;
	mul.wide.u32 	%rd5, %r1, 4;
	add.s64 	%rd6, %rd4, %rd5;
	ld.global.u32 	%r6, [%rd6];
	add.s64 	%rd7, %rd1, %rd5;
	ld.global.u32 	%r7, [%rd7];
	mul.lo.s32 	%r8, %r7, %r6;
	st.global.u32 	[%rd7], %r8;
	mov.u32 	%r2, %ntid.x;
	setp.lt.u32 	%p1, %r2, 2;
	@%p1 bra 	$L__BB3_5;
	mov.b32 	%r14, 1;
$L__BB3_2:
	shl.b32 	%r4, %r14, 1;
	mul.lo.s32 	%r5, %r4, %r1;
	setp.ge.u32 	%p2, %r5, %r2;
	@%p2 bra 	$L__BB3_4;
	add.s32 	%r10, %r5, %r14;
	mul.wide.u32 	%rd8, %r10, 4;
	add.s64 	%rd9, %rd1, %rd8;
	ld.global.u32 	%r11, [%rd9];
	mul.wide.u32 	%rd10, %r5, 4;
	add.s64 	%rd11, %rd1, %rd10;
	ld.global.u32 	%r12, [%rd11];
	add.s32 	%r13, %r12, %r11;
	st.global.u32 	[%rd11], %r13;
$L__BB3_4:
	setp.lt.u32 	%p3, %r4, %r2;
	mov.u32 	%r14, %r4;
	@%p3 bra 	$L__BB3_2;
$L__BB3_5:
	ret;

}
	// .globl	_Z6reducePiS_
.visible .entry _Z6reducePiS_(
	.param .u64 .ptr .align 1 _Z6reducePiS__param_0,
	.param .u64 .ptr .align 1 _Z6reducePiS__param_1
)
{



}


// ===== COMPILED SASS (sm_100) =====

	.target	sm_100

	.elftype	@"ET_EXEC"


//--------------------- .note.nv.tkinfo           --------------------------
	.section	.note.nv.tkinfo,"",@"SHT_NOTE"
	.sectionflags	@"SHF_NOTE_NV_TKINFO"
	.tkinfo
        /*0018*/ 	.word	0x00000002
        /*0030*/ 	.string	""
        /*0030*/ 	.string	"ptxas"
        /*0030*/ 	.string	"Cuda compilation tools, release 13.0, V13.0.88"
        /*0030*/ 	.string	"Build cuda_13.0.r13.0/compiler.36424714_0"
        /*0030*/ 	.string	"-arch sm_100 -m 64 "



//--------------------- .note.nv.cuinfo           --------------------------
	.section	.note.nv.cuinfo,"",@"SHT_NOTE"
	.sectionflags	@"SHF_NOTE_NV_CUINFO"
        /*0018*/ 	.short	0x0002
        /*001a*/ 	.short	0x0064
        /*001c*/ 	.short	0x0082
	.zero		2


//--------------------- .nv.info                  --------------------------
	.section	.nv.info,"",@"SHT_CUDA_INFO"
	.align	4


	//----- nvinfo : EIATTR_REGCOUNT
	.align		4
        /*0000*/ 	.byte	0x04, 0x2f
        /*0002*/ 	.short	(.L_1 - .L_0)
	.align		4
.L_0:
        /*0004*/ 	.word	index@(_Z7reduce1Pi)
        /*0008*/ 	.word	0x0000000e


	//----- nvinfo : EIATTR_FRAME_SIZE
	.align		4
.L_1:
        /*000c*/ 	.byte	0x04, 0x11
        /*000e*/ 	.short	(.L_3 - .L_2)
	.align		4
.L_2:
        /*0010*/ 	.word	index@(_Z7reduce1Pi)
        /*0014*/ 	.word	0x00000000


	//----- nvinfo : EIATTR_REGCOUNT
	.align		4
.L_3:
        /*0018*/ 	.byte	0x04, 0x2f
        /*001a*/ 	.short	(.L_5 - .L_4)
	.align		4
.L_4:
        /*001c*/ 	.word	index@(_Z7reduce2Pi)
        /*0020*/ 	.word	0x0000000c


	//----- nvinfo : EIATTR_FRAME_SIZE
	.align		4
.L_5:
        /*0024*/ 	.byte	0x04, 0x11
        /*0026*/ 	.short	(.L_7 - .L_6)
	.align		4
.L_6:
        /*0028*/ 	.word	index@(_Z7reduce2Pi)
        /*002c*/ 	.word	0x00000000


	//----- nvinfo : EIATTR_REGCOUNT
	.align		4
.L_7:
        /*0030*/ 	.byte	0x04, 0x2f
        /*0032*/ 	.short	(.L_9 - .L_8)
	.align		4
.L_8:
        /*0034*/ 	.word	index@(_Z7reduce3Pf)
        /*0038*/ 	.word	0x0000000c


	//----- nvinfo : EIATTR_FRAME_SIZE
	.align		4
.L_9:
        /*003c*/ 	.byte	0x04, 0x11
        /*003e*/ 	.short	(.L_11 - .L_10)
	.align		4
.L_10:
        /*0040*/ 	.word	index@(_Z7reduce3Pf)
        /*0044*/ 	.word	0x00000000


	//----- nvinfo : EIATTR_REGCOUNT
	.align		4
.L_11:
        /*0048*/ 	.byte	0x04, 0x2f
        /*004a*/ 	.short	(.L_13 - .L_12)
	.align		4
.L_12:
        /*004c*/ 	.word	index@(_Z3dotPiS_)
        /*0050*/ 	.word	0x0000000e


	//----- nvinfo : EIATTR_FRAME_SIZE
	.align		4
.L_13:
        /*0054*/ 	.byte	0x04, 0x11
        /*0056*/ 	.short	(.L_15 - .L_14)
	.align		4
.L_14:
        /*0058*/ 	.word	index@(_Z3dotPiS_)
        /*005c*/ 	.word	0x00000000


	//----- nvinfo : EIATTR_REGCOUNT
	.align		4
.L_15:
        /*0060*/ 	.byte	0x04, 0x2f
        /*0062*/ 	.short	(.L_17 - .L_16)
	.align		4
.L_16:
        /*0064*/ 	.word	index@(_Z6reducePiS_)
        /*0068*/ 	.word	0x00000004


	//----- nvinfo : EIATTR_FRAME_SIZE
	.align		4
.L_17:
        /*006c*/ 	.byte	0x04, 0x11
        /*006e*/ 	.short	(.L_19 - .L_18)
	.align		4
.L_18:
        /*0070*/ 	.word	index@(_Z6reducePiS_)
        /*0074*/ 	.word	0x00000000


	//----- nvinfo : EIATTR_MIN_STACK_SIZE
	.align		4
.L_19:
        /*0078*/ 	.byte	0x04, 0x12
        /*007a*/ 	.short	(.L_21 - .L_20)
	.align		4
.L_20:
        /*007c*/ 	.word	index@(_Z6reducePiS_)
        /*0080*/ 	.word	0x00000000


	//----- nvinfo : EIATTR_MIN_STACK_SIZE
	.align		4
.L_21:
        /*0084*/ 	.byte	0x04, 0x12
        /*0086*/ 	.short	(.L_23 - .L_22)
	.align		4
.L_22:
        /*0088*/ 	.word	index@(_Z3dotPiS_)
        /*008c*/ 	.word	0x00000000


	//----- nvinfo : EIATTR_MIN_STACK_SIZE
	.align		4
.L_23:
        /*0090*/ 	.byte	0x04, 0x12
        /*0092*/ 	.short	(.L_25 - .L_24)
	.align		4
.L_24:
        /*0094*/ 	.word	index@(_Z7reduce3Pf)
        /*0098*/ 	.word	0x00000000


	//----- nvinfo : EIATTR_MIN_STACK_SIZE
	.align		4
.L_25:
        /*009c*/ 	.byte	0x04, 0x12
        /*009e*/ 	.short	(.L_27 - .L_26)
	.align		4
.L_26:
        /*00a0*/ 	.word	index@(_Z7reduce2Pi)
        /*00a4*/ 	.word	0x00000000


	//----- nvinfo : EIATTR_MIN_STACK_SIZE
	.align		4
.L_27:
        /*00a8*/ 	.byte	0x04, 0x12
        /*00aa*/ 	.short	(.L_29 - .L_28)
	.align		4
.L_28:
        /*00ac*/ 	.word	index@(_Z7reduce1Pi)
        /*00b0*/ 	.word	0x00000000
.L_29:


//--------------------- .nv.compat                --------------------------
	.section	.nv.compat,"",@"SHT_CUDA_COMPAT_INFO"
	.align	4
        /*0000*/ 	.byte	0x02, 0x09, 0x00, 0x00, 0x02, 0x02, 0x01, 0x00, 0x02, 0x05, 0x05, 0x00, 0x03, 0x07, 0x01, 0x01
        /*0010*/ 	.byte	0x02, 0x03, 0x00, 0x00, 0x02, 0x06, 0x01, 0x00, 0x04, 0x0b, 0x08, 0x00, 0x09, 0x00, 0x00, 0x00
        /*0020*/ 	.byte	0x00, 0x00, 0x00, 0x00


//--------------------- .nv.info._Z6reducePiS_    --------------------------
	.section	.nv.info._Z6reducePiS_,"",@"SHT_CUDA_INFO"
	.sectionflags	@""
	.align	4


	//----- nvinfo : EIATTR_CUDA_API_VERSION
	.align		4
        /*0000*/ 	.byte	0x04, 0x37
        /*0002*/ 	.short	(.L_31 - .L_30)
.L_30:
        /*0004*/ 	.word	0x00000082


	//----- nvinfo : EIATTR_KPARAM_INFO
	.align		4
.L_31:
        /*0008*/ 	.byte	0x04, 0x17
        /*000a*/ 	.short	(.L_33 - .L_32)
.L_32:
        /*000c*/ 	.word	0x00000000
        /*0010*/ 	.short	0x0001
        /*0012*/ 	.short	0x0008
        /*0014*/ 	.byte	0x00, 0xf5, 0x21, 0x00


	//----- nvinfo : EIATTR_KPARAM_INFO
	.align		4
.L_33:
        /*0018*/ 	.byte	0x04, 0x17
        /*001a*/ 	.short	(.L_35 - .L_34)
.L_34:
        /*001c*/ 	.word	0x00000000
        /*0020*/ 	.short	0x0000
        /*0022*/ 	.short	0x0000
        /*0024*/ 	.byte	0x00, 0xf5, 0x21, 0x00


	//----- nvinfo : EIATTR_SPARSE_MMA_MASK
	.align		4
.L_35:
        /*0028*/ 	.byte	0x03, 0x50
        /*002a*/ 	.short	0x0000


	//----- nvinfo : EIATTR_MAXREG_COUNT
	.align		4
        /*002c*/ 	.byte	0x03, 0x1b
        /*002e*/ 	.short	0x00ff


	//----- nvinfo : EIATTR_MERCURY_ISA_VERSION
	.align		4
        /*0030*/ 	.byte	0x03, 0x5f
        /*0032*/ 	.short	0x0101


	//----- nvinfo : EIATTR_VRC_CTA_INIT_COUNT
	.align		4
        /*0034*/ 	.byte	0x02, 0x4a
	.zero		1
	.zero		1


	//----- nvinfo : EIATTR_EXIT_INSTR_OFFSETS
	.align		4
        /*0038*/ 	.byte	0x04, 0x1c
        /*003a*/ 	.short	(.L_37 - .L_36)


	//   ....[0]....
.L_36:
        /*003c*/ 	.word	0x00000010


	//----- nvinfo : EIATTR_CBANK_PARAM_SIZE
	.align		4
.L_37:
        /*0040*/ 	.byte	0x03, 0x19
        /*0042*/ 	.short	0x0010


	//----- nvinfo : EIATTR_PARAM_CBANK
	.align		4
        /*0044*/ 	.byte	0x04, 0x0a
        /*0046*/ 	.short	(.L_39 - .L_38)
	.align		4
.L_38:
        /*0048*/ 	.word	index@(.nv.constant0._Z6reducePiS_)
        /*004c*/ 	.short	0x0380
        /*004e*/ 	.short	0x0010


	//----- nvinfo : EIATTR_SW_WAR
	.align		4
.L_39:
        /*0050*/ 	.byte	0x04, 0x36
        /*0052*/ 	.short	(.L_41 - .L_40)
.L_40:
        /*0054*/ 	.word	0x00000008
.L_41:


//--------------------- .nv.info._Z3dotPiS_       --------------------------
	.section	.nv.info._Z3dotPiS_,"",@"SHT_CUDA_INFO"
	.sectionflags	@""
	.align	4


	//----- nvinfo : EIATTR_CUDA_API_VERSION
	.align		4
        /*0000*/ 	.byte	0x04, 0x37
        /*0002*/ 	.short	(.L_43 - .L_42)
.L_42:
        /*0004*/ 	.word	0x00000082


	//----- nvinfo : EIATTR_KPARAM_INFO
	.align		4
.L_43:
        /*0008*/ 	.byte	0x04, 0x17
        /*000a*/ 	.short	(.L_45 - .L_44)
.L_44:
        /*000c*/ 	.word	0x00000000
        /*0010*/ 	.short	0x0001
        /*0012*/ 	.short	0x0008
        /*0014*/ 	.byte	0x00, 0xf5, 0x21, 0x00


	//----- nvinfo : EIATTR_KPARAM_INFO
	.align		4
.L_45:
        /*0018*/ 	.byte	0x04, 0x17
        /*001a*/ 	.short	(.L_47 - .L_46)
.L_46:
        /*001c*/ 	.word	0x00000000
        /*0020*/ 	.short	0x0000
        /*0022*/ 	.short	0x0000
        /*0024*/ 	.byte	0x00, 0xf5, 0x21, 0x00


	//----- nvinfo : EIATTR_SPARSE_MMA_MASK
	.align		4
.L_47:
        /*0028*/ 	.byte	0x03, 0x50
        /*002a*/ 	.short	0x0000


	//----- nvinfo : EIATTR_MAXREG_COUNT
	.align		4
        /*002c*/ 	.byte	0x03, 0x1b
        /*002e*/ 	.short	0x00ff


	//----- nvinfo : EIATTR_MERCURY_ISA_VERSION
	.align		4
        /*0030*/ 	.byte	0x03, 0x5f
        /*0032*/ 	.short	0x0101


	//----- nvinfo : EIATTR_VRC_CTA_INIT_COUNT
	.align		4
        /*0034*/ 	.byte	0x02, 0x4a
	.zero		1
	.zero		1


	//----- nvinfo : EIATTR_EXIT_INSTR_OFFSETS
	.align		4
        /*0038*/ 	.byte	0x04, 0x1c
        /*003a*/ 	.short	(.L_49 - .L_48)


	//   ....[0]....
.L_48:
        /*003c*/ 	.word	0x000000d0


	//   ....[1]....
        /*0040*/ 	.word	0x00000200


	//----- nvinfo : EIATTR_CRS_STACK_SIZE
	.align		4
.L_49:
        /*0044*/ 	.byte	0x04, 0x1e
        /*0046*/ 	.short	(.L_51 - .L_50)
.L_50:
        /*0048*/ 	.word	0x00000000


	//----- nvinfo : EIATTR_CBANK_PARAM_SIZE
	.align		4
.L_51:
        /*004c*/ 	.byte	0x03, 0x19
        /*004e*/ 	.short	0x0010


	//----- nvinfo : EIATTR_PARAM_CBANK
	.align		4
        /*0050*/ 	.byte	0x04, 0x0a
        /*0052*/ 	.short	(.L_53 - .L_52)
	.align		4
.L_52:
        /*0054*/ 	.word	index@(.nv.constant0._Z3dotPiS_)
        /*0058*/ 	.short	0x0380
        /*005a*/ 	.short	0x0010


	//----- nvinfo : EIATTR_SW_WAR
	.align		4
.L_53:
        /*005c*/ 	.byte	0x04, 0x36
        /*005e*/ 	.short	(.L_55 - .L_54)
.L_54:
        /*0060*/ 	.word	0x00000008
.L_55:


//--------------------- .nv.info._Z7reduce3Pf     --------------------------
	.section	.nv.info._Z7reduce3Pf,"",@"SHT_CUDA_INFO"
	.sectionflags	@""
	.align	4


	//----- nvinfo : EIATTR_CUDA_API_VERSION
	.align		4
        /*0000*/ 	.byte	0x04, 0x37
        /*0002*/ 	.short	(.L_57 - .L_56)
.L_56:
        /*0004*/ 	.word	0x00000082


	//----- nvinfo : EIATTR_KPARAM_INFO
	.align		4
.L_57:
        /*0008*/ 	.byte	0x04, 0x17
        /*000a*/ 	.short	(.L_59 - .L_58)
.L_58:
        /*000c*/ 	.word	0x00000000
        /*0010*/ 	.short	0x0000
        /*0012*/ 	.short	0x0000
        /*0014*/ 	.byte	0x00, 0xf5, 0x21, 0x00


	//----- nvinfo : EIATTR_SPARSE_MMA_MASK
	.align		4
.L_59:
        /*0018*/ 	.byte	0x03, 0x50
        /*001a*/ 	.short	0x0000


	//----- nvinfo : EIATTR_MAXREG_COUNT
	.align		4
        /*001c*/ 	.byte	0x03, 0x1b
        /*001e*/ 	.short	0x00ff


	//----- nvinfo : EIATTR_MERCURY_ISA_VERSION
	.align		4
        /*0020*/ 	.byte	0x03, 0x5f
        /*0022*/ 	.short	0x0101


	//----- nvinfo : EIATTR_VRC_CTA_INIT_COUNT
	.align		4
        /*0024*/ 	.byte	0x02, 0x4a
	.zero		1
	.zero		1


	//----- nvinfo : EIATTR_EXIT_INSTR_OFFSETS
	.align		4
        /*0028*/ 	.byte	0x04, 0x1c
        /*002a*/ 	.short	(.L_61 - .L_60)


	//   ....[0]....
.L_60:
        /*002c*/ 	.word	0x000000f0


	//   ....[1]....
        /*0030*/ 	.word	0x000001e0


	//----- nvinfo : EIATTR_CRS_STACK_SIZE
	.align		4
.L_61:
        /*0034*/ 	.byte	0x04, 0x1e
        /*0036*/ 	.short	(.L_63 - .L_62)
.L_62:
        /*0038*/ 	.word	0x00000000


	//----- nvinfo : EIATTR_CBANK_PARAM_SIZE
	.align		4
.L_63:
        /*003c*/ 	.byte	0x03, 0x19
        /*003e*/ 	.short	0x0008


	//----- nvinfo : EIATTR_PARAM_CBANK
	.align		4
        /*0040*/ 	.byte	0x04, 0x0a
        /*0042*/ 	.short	(.L_65 - .L_64)
	.align		4
.L_64:
        /*0044*/ 	.word	index@(.nv.constant0._Z7reduce3Pf)
        /*0048*/ 	.short	0x0380
        /*004a*/ 	.short	0x0008


	//----- nvinfo : EIATTR_SW_WAR
	.align		4
.L_65:
        /*004c*/ 	.byte	0x04, 0x36
        /*004e*/ 	.short	(.L_67 - .L_66)
.L_66:
        /*0050*/ 	.word	0x00000008
.L_67:


//--------------------- .nv.info._Z7reduce2Pi     --------------------------
	.section	.nv.info._Z7reduce2Pi,"",@"SHT_CUDA_INFO"
	.sectionflags	@""
	.align	4


	//----- nvinfo : EIATTR_CUDA_API_VERSION
	.align		4
        /*0000*/ 	.byte	0x04, 0x37
        /*0002*/ 	.short	(.L_69 - .L_68)
.L_68:
        /*0004*/ 	.word	0x00000082


	//----- nvinfo : EIATTR_KPARAM_INFO
	.align		4
.L_69:
        /*0008*/ 	.byte	0x04, 0x17
        /*000a*/ 	.short	(.L_71 - .L_70)
.L_70:
        /*000c*/ 	.word	0x00000000
        /*0010*/ 	.short	0x0000
        /*0012*/ 	.short	0x0000
        /*0014*/ 	.byte	0x00, 0xf5, 0x21, 0x00


	//----- nvinfo : EIATTR_SPARSE_MMA_MASK
	.align		4
.L_71:
        /*0018*/ 	.byte	0x03, 0x50
        /*001a*/ 	.short	0x0000


	//----- nvinfo : EIATTR_MAXREG_COUNT
	.align		4
        /*001c*/ 	.byte	0x03, 0x1b
        /*001e*/ 	.short	0x00ff


	//----- nvinfo : EIATTR_MERCURY_ISA_VERSION
	.align		4
        /*0020*/ 	.byte	0x03, 0x5f
        /*0022*/ 	.short	0x0101


	//----- nvinfo : EIATTR_VRC_CTA_INIT_COUNT
	.align		4
        /*0024*/ 	.byte	0x02, 0x4a
	.zero		1
	.zero		1


	//----- nvinfo : EIATTR_EXIT_INSTR_OFFSETS
	.align		4
        /*0028*/ 	.byte	0x04, 0x1c
        /*002a*/ 	.short	(.L_73 - .L_72)


	//   ....[0]....
.L_72:
        /*002c*/ 	.word	0x00000030


	//   ....[1]....
        /*0030*/ 	.word	0x00000180


	//----- nvinfo : EIATTR_CRS_STACK_SIZE
	.align		4
.L_73:
        /*0034*/ 	.byte	0x04, 0x1e
        /*0036*/ 	.short	(.L_75 - .L_74)
.L_74:
        /*0038*/ 	.word	0x00000000


	//----- nvinfo : EIATTR_CBANK_PARAM_SIZE
	.align		4
.L_75:
        /*003c*/ 	.byte	0x03, 0x19
        /*003e*/ 	.short	0x0008


	//----- nvinfo : EIATTR_PARAM_CBANK
	.align		4
        /*0040*/ 	.byte	0x04, 0x0a
        /*0042*/ 	.short	(.L_77 - .L_76)
	.align		4
.L_76:
        /*0044*/ 	.word	index@(.nv.constant0._Z7reduce2Pi)
        /*0048*/ 	.short	0x0380
        /*004a*/ 	.short	0x0008


	//----- nvinfo : EIATTR_SW_WAR
	.align		4
.L_77:
        /*004c*/ 	.byte	0x04, 0x36
        /*004e*/ 	.short	(.L_79 - .L_78)
.L_78:
        /*0050*/ 	.word	0x00000008
.L_79:


//--------------------- .nv.info._Z7reduce1Pi     --------------------------
	.section	.nv.info._Z7reduce1Pi,"",@"SHT_CUDA_INFO"
	.sectionflags	@""
	.align	4


	//----- nvinfo : EIATTR_CUDA_API_VERSION
	.align		4
        /*0000*/ 	.byte	0x04, 0x37
        /*0002*/ 	.short	(.L_81 - .L_80)
.L_80:
        /*0004*/ 	.word	0x00000082


	//----- nvinfo : EIATTR_KPARAM_INFO
	.align		4
.L_81:
        /*0008*/ 	.byte	0x04, 0x17
        /*000a*/ 	.short	(.L_83 - .L_82)
.L_82:
        /*000c*/ 	.word	0x00000000
        /*0010*/ 	.short	0x0000
        /*0012*/ 	.short	0x0000
        /*0014*/ 	.byte	0x00, 0xf5, 0x21, 0x00


	//----- nvinfo : EIATTR_SPARSE_MMA_MASK
	.align		4
.L_83:
        /*0018*/ 	.byte	0x03, 0x50
        /*001a*/ 	.short	0x0000


	//----- nvinfo : EIATTR_MAXREG_COUNT
	.align		4
        /*001c*/ 	.byte	0x03, 0x1b
        /*001e*/ 	.short	0x00ff


	//----- nvinfo : EIATTR_MERCURY_ISA_VERSION
	.align		4
        /*0020*/ 	.byte	0x03, 0x5f
        /*0022*/ 	.short	0x0101


	//----- nvinfo : EIATTR_VRC_CTA_INIT_COUNT
	.align		4
        /*0024*/ 	.byte	0x02, 0x4a
	.zero		1
	.zero		1


	//----- nvinfo : EIATTR_EXIT_INSTR_OFFSETS
	.align		4
        /*0028*/ 	.byte	0x04, 0x1c
        /*002a*/ 	.short	(.L_85 - .L_84)


	//   ....[0]....
.L_84:
        /*002c*/ 	.word	0x00000030


	//   ....[1]....
        /*0030*/ 	.word	0x00000170


	//----- nvinfo : EIATTR_CRS_STACK_SIZE
	.align		4
.L_85:
        /*0034*/ 	.byte	0x04, 0x1e
        /*0036*/ 	.short	(.L_87 - .L_86)
.L_86:
        /*0038*/ 	.word	0x00000000


	//----- nvinfo : EIATTR_CBANK_PARAM_SIZE
	.align		4
.L_87:
        /*003c*/ 	.byte	0x03, 0x19
        /*003e*/ 	.short	0x0008


	//----- nvinfo : EIATTR_PARAM_CBANK
	.align		4
        /*0040*/ 	.byte	0x04, 0x0a
        /*0042*/ 	.short	(.L_89 - .L_88)
	.align		4
.L_88:
        /*0044*/ 	.word	index@(.nv.constant0._Z7reduce1Pi)
        /*0048*/ 	.short	0x0380
        /*004a*/ 	.short	0x0008


	//----- nvinfo : EIATTR_SW_WAR
	.align		4
.L_89:
        /*004c*/ 	.byte	0x04, 0x36
        /*004e*/ 	.short	(.L_91 - .L_90)
.L_90:
        /*0050*/ 	.word	0x00000008
.L_91:


//--------------------- .nv.callgraph             --------------------------
	.section	.nv.callgraph,"",@"SHT_CUDA_CALLGRAPH"
	.align	4
	.sectionentsize	8
	.align		4
        /*0000*/ 	.word	0x00000000
	.align		4
        /*0004*/ 	.word	0xffffffff
	.align		4
        /*0008*/ 	.word	0x00000000
	.align		4
        /*000c*/ 	.word	0xfffffffe
	.align		4
        /*0010*/ 	.word	0x00000000
	.align		4
        /*0014*/ 	.word	0xfffffffd
	.align		4
        /*0018*/ 	.word	0x00000000
	.align		4
        /*001c*/ 	.word	0xfffffffc


//--------------------- .text._Z6reducePiS_       --------------------------
	.section	.text._Z6reducePiS_,"ax",@progbits
	.align	128
        .global         _Z6reducePiS_
        .type           _Z6reducePiS_,@function
        .size           _Z6reducePiS_,(.L_x_17 - _Z6reducePiS_)
        .other          _Z6reducePiS_,@"STO_CUDA_ENTRY STV_DEFAULT"
_Z6reducePiS_:
.text._Z6reducePiS_:
[----:B------:R-:W-:Y:S01]  /*0000*/  LDC R1, c[0x0][0x37c] ;  /* 0x0000df00ff017b82 */ /* 0x000fe20000000800 */
[----:B------:R-:W-:Y:S05]  /*0010*/  EXIT ;  /* 0x000000000000794d */ /* 0x000fea0003800000 */
.L_x_0:
[----:B------:R-:W-:-:S00]  /*0020*/  BRA `(.L_x_0) ;  /* 0xfffffffc00fc7947 */ /* 0x000fc0000383ffff */
[----:B------:R-:W-:-:S00]  /*0030*/  NOP ;  /* 0x0000000000007918 */ /* 0x000fc00000000000 */
        /* <DEDUP_REMOVED lines=12> */
.L_x_17:


//--------------------- .text._Z3dotPiS_          --------------------------
	.section	.text._Z3dotPiS_,"ax",@progbits
	.align	128
        .global         _Z3dotPiS_
        .type           _Z3dotPiS_,@function
        .size           _Z3dotPiS_,(.L_x_18 - _Z3dotPiS_)
        .other          _Z3dotPiS_,@"STO_CUDA_ENTRY STV_DEFAULT"
_Z3dotPiS_:
.text._Z3dotPiS_:
[----:B------:R-:W-:Y:S01]  /*0000*/  LDC R1, c[0x0][0x37c] ;  /* 0x0000df00ff017b82 */ /* 0x000fe20000000800 */
[----:B------:R-:W0:Y:S07]  /*0010*/  S2R R11, SR_TID.X ;  /* 0x00000000000b7919 */ /* 0x000e2e0000002100 */
[----:B------:R-:W0:Y:S01]  /*0020*/  LDC.64 R2, c[0x0][0x388] ;  /* 0x0000e200ff027b82 */ /* 0x000e220000000a00 */
[----:B------:R-:W1:Y:S07]  /*0030*/  LDCU.64 UR6, c[0x0][0x358] ;  /* 0x00006b00ff0677ac */ /* 0x000e6e0008000a00 */
[----:B------:R-:W2:Y:S01]  /*0040*/  LDC.64 R4, c[0x0][0x380] ;  /* 0x0000e000ff047b82 */ /* 0x000ea20000000a00 */
[----:B0-----:R-:W-:-:S04]  /*0050*/  IMAD.WIDE.U32 R2, R11, 0x4, R2 ;  /* 0x000000040b027825 */ /* 0x001fc800078e0002 */
[----:B--2---:R-:W-:Y:S02]  /*0060*/  IMAD.WIDE.U32 R4, R11, 0x4, R4 ;  /* 0x000000040b047825 */ /* 0x004fe400078e0004 */
[----:B-1----:R-:W2:Y:S04]  /*0070*/  LDG.E R2, desc[UR6][R2.64] ;  /* 0x0000000602027981 */ /* 0x002ea8000c1e1900 */
[----:B------:R-:W2:Y:S01]  /*0080*/  LDG.E R7, desc[UR6][R4.64] ;  /* 0x0000000604077981 */ /* 0x000ea2000c1e1900 */
[----:B------:R-:W0:Y:S02]  /*0090*/  LDC R0, c[0x0][0x360] ;  /* 0x0000d800ff007b82 */ /* 0x000e240000000800 */
[----:B0-----:R-:W-:Y:S01]  /*00a0*/  ISETP.GE.U32.AND P0, PT, R0, 0x2, PT ;  /* 0x000000020000780c */ /* 0x001fe20003f06070 */
[----:B--2---:R-:W-:-:S05]  /*00b0*/  IMAD R7, R2, R7, RZ ;  /* 0x0000000702077224 */ /* 0x004fca00078e02ff */
[----:B------:R0:W-:Y:S07]  /*00c0*/  STG.E desc[UR6][R4.64], R7 ;  /* 0x0000000704007986 */ /* 0x0001ee000c101906 */
[----:B------:R-:W-:Y:S05]  /*00d0*/  @!P0 EXIT ;  /* 0x000000000000894d */ /* 0x000fea0003800000 */
[----:B0-----:R-:W0:Y:S01]  /*00e0*/  LDC.64 R6, c[0x0][0x380] ;  /* 0x0000e000ff067b82 */ /* 0x001e220000000a00 */
[----:B------:R-:W-:-:S05]  /*00f0*/  UMOV UR4, 0x1 ;  /* 0x0000000100047882 */ /* 0x000fca0000000000 */
.L_x_3:
[----:B------:R-:W-:Y:S01]  /*0100*/  USHF.L.U32 UR5, UR4, 0x1, URZ ;  /* 0x0000000104057899 */ /* 0x000fe200080006ff */
[----:B------:R-:W-:Y:S05]  /*0110*/  BSSY.RECONVERGENT B0, `(.L_x_1) ;  /* 0x000000c000007945 */ /* 0x000fea0003800200 */
[----:B-1----:R-:W-:Y:S01]  /*0120*/  IMAD R5, R11, UR5, RZ ;  /* 0x000000050b057c24 */ /* 0x002fe2000f8e02ff */
[----:B------:R-:W-:-:S04]  /*0130*/  ISETP.LE.U32.AND P1, PT, R0, UR5, PT ;  /* 0x0000000500007c0c */ /* 0x000fc8000bf23070 */
[----:B------:R-:W-:-:S13]  /*0140*/  ISETP.GE.U32.AND P0, PT, R5, R0, PT ;  /* 0x000000000500720c */ /* 0x000fda0003f06070 */
[----:B------:R-:W-:Y:S05]  /*0150*/  @P0 BRA `(.L_x_2) ;  /* 0x00000000001c0947 */ /* 0x000fea0003800000 */
[C---:B------:R-:W-:Y:S01]  /*0160*/  IADD3 R3, PT, PT, R5.reuse, UR4, RZ ;  /* 0x0000000405037c10 */ /* 0x040fe2000fffe0ff */
[----:B0-----:R-:W-:-:S04]  /*0170*/  IMAD.WIDE.U32 R4, R5, 0x4, R6 ;  /* 0x0000000405047825 */ /* 0x001fc800078e0006 */
[----:B------:R-:W-:Y:S01]  /*0180*/  IMAD.WIDE.U32 R2, R3, 0x4, R6 ;  /* 0x0000000403027825 */ /* 0x000fe200078e0006 */
[----:B------:R-:W2:Y:S05]  /*0190*/  LDG.E R9, desc[UR6][R4.64] ;  /* 0x0000000604097981 */ /* 0x000eaa000c1e1900 */
[----:B------:R-:W2:Y:S02]  /*01a0*/  LDG.E R2, desc[UR6][R2.64] ;  /* 0x0000000602027981 */ /* 0x000ea4000c1e1900 */
[----:B--2---:R-:W-:-:S05]  /*01b0*/  IADD3 R9, PT, PT, R2, R9, RZ ;  /* 0x0000000902097210 */ /* 0x004fca0007ffe0ff */
[----:B------:R1:W-:Y:S02]  /*01c0*/  STG.E desc[UR6][R4.64], R9 ;  /* 0x0000000904007986 */ /* 0x0003e4000c101906 */
.L_x_2:
[----:B------:R-:W-:Y:S05]  /*01d0*/  BSYNC.RECONVERGENT B0 ;  /* 0x0000000000007941 */ /* 0x000fea0003800200 */
.L_x_1:
[----:B------:R-:W-:Y:S01]  /*01e0*/  UMOV UR4, UR5 ;  /* 0x0000000500047c82 */ /* 0x000fe20008000000 */
[----:B------:R-:W-:Y:S05]  /*01f0*/  @!P1 BRA `(.L_x_3) ;  /* 0xfffffffc00c09947 */ /* 0x000fea000383ffff */
[----:B------:R-:W-:Y:S05]  /*0200*/  EXIT ;  /* 0x000000000000794d */ /* 0x000fea0003800000 */
.L_x_4:
        /* <DEDUP_REMOVED lines=15> */
.L_x_18:


//--------------------- .text._Z7reduce3Pf        --------------------------
	.section	.text._Z7reduce3Pf,"ax",@progbits
	.align	128
        .global         _Z7reduce3Pf
        .type           _Z7reduce3Pf,@function
        .size           _Z7reduce3Pf,(.L_x_19 - _Z7reduce3Pf)
        .other          _Z7reduce3Pf,@"STO_CUDA_ENTRY STV_DEFAULT"
_Z7reduce3Pf:
.text._Z7reduce3Pf:
[----:B------:R-:W-:Y:S01]  /*0000*/  LDC R1, c[0x0][0x37c] ;  /* 0x0000df00ff017b82 */ /* 0x000fe20000000800 */
[----:B------:R-:W0:Y:S07]  /*0010*/  S2R R9, SR_TID.X ;  /* 0x0000000000097919 */ /* 0x000e2e0000002100 */
[----:B------:R-:W0:Y:S01]  /*0020*/  LDC.64 R2, c[0x0][0x380] ;  /* 0x0000e000ff027b82 */ /* 0x000e220000000a00 */
[----:B------:R-:W1:Y:S01]  /*0030*/  LDCU.64 UR4, c[0x0][0x358] ;  /* 0x00006b00ff0477ac */ /* 0x000e620008000a00 */
[----:B0-----:R-:W-:-:S05]  /*0040*/  IMAD.WIDE.U32 R2, R9, 0x4, R2 ;  /* 0x0000000409027825 */ /* 0x001fca00078e0002 */
[----:B-1----:R-:W2:Y:S04]  /*0050*/  LDG.E R0, desc[UR4][R2.64] ;  /* 0x0000000402007981 */ /* 0x002ea8000c1e1900 */
[----:B------:R-:W2:Y:S01]  /*0060*/  LDG.E R7, desc[UR4][R2.64+0x4] ;  /* 0x0000040402077981 */ /* 0x000ea2000c1e1900 */
[----:B------:R-:W0:Y:S08]  /*0070*/  LDC R6, c[0x0][0x360] ;  /* 0x0000d800ff067b82 */ /* 0x000e300000000800 */
[----:B------:R-:W1:Y:S01]  /*0080*/  LDC.64 R4, c[0x0][0x380] ;  /* 0x0000e000ff047b82 */ /* 0x000e620000000a00 */
[----:B0-----:R-:W-:Y:S01]  /*0090*/  ISETP.GE.U32.AND P0, PT, R6, 0x2, PT ;  /* 0x000000020600780c */ /* 0x001fe20003f06070 */
[C---:B--2---:R-:W-:Y:S01]  /*00a0*/  FADD R7, -R0.reuse, R7 ;  /* 0x0000000700077221 */ /* 0x044fe20000000100 */
[----:B------:R-:W-:-:S04]  /*00b0*/  FMUL R0, R0, R0 ;  /* 0x0000000000007220 */ /* 0x000fc80000400000 */
[----:B------:R-:W-:-:S05]  /*00c0*/  FMUL R7, R0, R7 ;  /* 0x0000000700077220 */ /* 0x000fca0000400000 */
[----:B------:R0:W-:Y:S04]  /*00d0*/  STG.E desc[UR4][R2.64], R7 ;  /* 0x0000000702007986 */ /* 0x0001e8000c101904 */
[----:B-1----:R0:W-:Y:S01]  /*00e0*/  STG.E desc[UR4][R4.64+0x7fc], RZ ;  /* 0x0007fcff04007986 */ /* 0x0021e2000c101904 */
[----:B------:R-:W-:Y:S05]  /*00f0*/  @!P0 EXIT ;  /* 0x000000000000894d */ /* 0x000fea0003800000 */
[----:B------:R-:W-:-:S07]  /*0100*/  MOV R0, R6 ;  /* 0x0000000600007202 */ /* 0x000fce0000000f00 */
.L_x_7:
[----:B------:R-:W-:Y:S01]  /*0110*/  SHF.R.U32.HI R6, RZ, 0x1, R0 ;  /* 0x00000001ff067819 */ /* 0x000fe20000011600 */
[----:B------:R-:W-:Y:S01]  /*0120*/  BSSY.RECONVERGENT B0, `(.L_x_5) ;  /* 0x0000009000007945 */ /* 0x000fe20003800200 */
[----:B------:R-:W-:Y:S02]  /*0130*/  ISETP.GT.U32.AND P1, PT, R0, 0x3, PT ;  /* 0x000000030000780c */ /* 0x000fe40003f24070 */
[----:B------:R-:W-:-:S13]  /*0140*/  ISETP.GE.U32.AND P0, PT, R9, R6, PT ;  /* 0x000000060900720c */ /* 0x000fda0003f06070 */
[----:B-1----:R-:W-:Y:S05]  /*0150*/  @P0 BRA `(.L_x_6) ;  /* 0x0000000000140947 */ /* 0x002fea0003800000 */
[----:B0-----:R-:W-:Y:S01]  /*0160*/  IMAD.WIDE.U32 R4, R6, 0x4, R2 ;  /* 0x0000000406047825 */ /* 0x001fe200078e0002 */
[----:B------:R-:W2:Y:S05]  /*0170*/  LDG.E R7, desc[UR4][R2.64] ;  /* 0x0000000402077981 */ /* 0x000eaa000c1e1900 */
[----:B------:R-:W2:Y:S02]  /*0180*/  LDG.E R4, desc[UR4][R4.64] ;  /* 0x0000000404047981 */ /* 0x000ea4000c1e1900 */
[----:B--2---:R-:W-:-:S05]  /*0190*/  FADD R7, R4, R7 ;  /* 0x0000000704077221 */ /* 0x004fca0000000000 */
[----:B------:R1:W-:Y:S02]  /*01a0*/  STG.E desc[UR4][R2.64], R7 ;  /* 0x0000000702007986 */ /* 0x0003e4000c101904 */
.L_x_6:
[----:B------:R-:W-:Y:S05]  /*01b0*/  BSYNC.RECONVERGENT B0 ;  /* 0x0000000000007941 */ /* 0x000fea0003800200 */
.L_x_5:
[----:B------:R-:W-:Y:S01]  /*01c0*/  MOV R0, R6 ;  /* 0x0000000600007202 */ /* 0x000fe20000000f00 */
[----:B------:R-:W-:Y:S06]  /*01d0*/  @P1 BRA `(.L_x_7) ;  /* 0xfffffffc00cc1947 */ /* 0x000fec000383ffff */
[----:B------:R-:W-:Y:S05]  /*01e0*/  EXIT ;  /* 0x000000000000794d */ /* 0x000fea0003800000 */
.L_x_8:
        /* <DEDUP_REMOVED lines=9> */
.L_x_19:


//--------------------- .text._Z7reduce2Pi        --------------------------
	.section	.text._Z7reduce2Pi,"ax",@progbits
	.align	128
        .global         _Z7reduce2Pi
        .type           _Z7reduce2Pi,@function
        .size           _Z7reduce2Pi,(.L_x_20 - _Z7reduce2Pi)
        .other          _Z7reduce2Pi,@"STO_CUDA_ENTRY STV_DEFAULT"
_Z7reduce2Pi:
.text._Z7reduce2Pi:
[----:B------:R-:W-:Y:S08]  /*0000*/  LDC R1, c[0x0][0x37c] ;  /* 0x0000df00ff017b82 */ /* 0x000ff00000000800 */
[----:B------:R-:W0:Y:S02]  /*0010*/  LDC R0, c[0x0][0x360] ;  /* 0x0000d800ff007b82 */ /* 0x000e240000000800 */
[----:B0-----:R-:W-:-:S13]  /*0020*/  ISETP.GE.U32.AND P0, PT, R0, 0x2, PT ;  /* 0x000000020000780c */ /* 0x001fda0003f06070 */
[----:B------:R-:W-:Y:S05]  /*0030*/  @!P0 EXIT ;  /* 0x000000000000894d */ /* 0x000fea0003800000 */
[----:B------:R-:W0:Y:S01]  /*0040*/  S2R R8, SR_TID.X ;  /* 0x0000000000087919 */ /* 0x000e220000002100 */
[----:B------:R-:W1:Y:S01]  /*0050*/  LDC.64 R6, c[0x0][0x380] ;  /* 0x0000e000ff067b82 */ /* 0x000e620000000a00 */
[----:B------:R-:W2:Y:S01]  /*0060*/  LDCU.64 UR6, c[0x0][0x358] ;  /* 0x00006b00ff0677ac */ /* 0x000ea20008000a00 */
[----:B------:R-:W-:-:S05]  /*0070*/  UMOV UR4, 0x1 ;  /* 0x0000000100047882 */ /* 0x000fca0000000000 */
.L_x_11:
[----:B------:R-:W-:Y:S01]  /*0080*/  USHF.L.U32 UR5, UR4, 0x1, URZ ;  /* 0x0000000104057899 */ /* 0x000fe200080006ff */
[----:B------:R-:W-:Y:S05]  /*0090*/  BSSY.RECONVERGENT B0, `(.L_x_9) ;  /* 0x000000c000007945 */ /* 0x000fea0003800200 */
[----:B0-----:R-:W-:Y:S01]  /*00a0*/  IMAD R5, R8, UR5, RZ ;  /* 0x0000000508057c24 */ /* 0x001fe2000f8e02ff */
[----:B------:R-:W-:-:S04]  /*00b0*/  ISETP.LE.U32.AND P1, PT, R0, UR5, PT ;  /* 0x0000000500007c0c */ /* 0x000fc8000bf23070 */
[----:B------:R-:W-:-:S13]  /*00c0*/  ISETP.GE.U32.AND P0, PT, R5, R0, PT ;  /* 0x000000000500720c */ /* 0x000fda0003f06070 */
[----:B------:R-:W-:Y:S05]  /*00d0*/  @P0 BRA `(.L_x_10) ;  /* 0x00000000001c0947 */ /* 0x000fea0003800000 */
[C---:B------:R-:W-:Y:S01]  /*00e0*/  IADD3 R3, PT, PT, R5.reuse, UR4, RZ ;  /* 0x0000000405037c10 */ /* 0x040fe2000fffe0ff */
[----:B-1----:R-:W-:-:S04]  /*00f0*/  IMAD.WIDE.U32 R4, R5, 0x4, R6 ;  /* 0x0000000405047825 */ /* 0x002fc800078e0006 */
[----:B------:R-:W-:Y:S01]  /*0100*/  IMAD.WIDE.U32 R2, R3, 0x4, R6 ;  /* 0x0000000403027825 */ /* 0x000fe200078e0006 */
[----:B--2---:R-:W2:Y:S05]  /*0110*/  LDG.E R9, desc[UR6][R4.64] ;  /* 0x0000000604097981 */ /* 0x004eaa000c1e1900 */
[----:B------:R-:W2:Y:S02]  /*0120*/  LDG.E R2, desc[UR6][R2.64] ;  /* 0x0000000602027981 */ /* 0x000ea4000c1e1900 */
[----:B--2---:R-:W-:-:S05]  /*0130*/  IADD3 R9, PT, PT, R2, R9, RZ ;  /* 0x0000000902097210 */ /* 0x004fca0007ffe0ff */
[----:B------:R0:W-:Y:S02]  /*0140*/  STG.E desc[UR6][R4.64], R9 ;  /* 0x0000000904007986 */ /* 0x0001e4000c101906 */
.L_x_10:
[----:B--2---:R-:W-:Y:S05]  /*0150*/  BSYNC.RECONVERGENT B0 ;  /* 0x0000000000007941 */ /* 0x004fea0003800200 */
.L_x_9:
[----:B------:R-:W-:Y:S01]  /*0160*/  UMOV UR4, UR5 ;  /* 0x0000000500047c82 */ /* 0x000fe20008000000 */
[----:B------:R-:W-:Y:S05]  /*0170*/  @!P1 BRA `(.L_x_11) ;  /* 0xfffffffc00c09947 */ /* 0x000fea000383ffff */
[----:B------:R-:W-:Y:S05]  /*0180*/  EXIT ;  /* 0x000000000000794d */ /* 0x000fea0003800000 */
.L_x_12:
        /* <DEDUP_REMOVED lines=15> */
.L_x_20:


//--------------------- .text._Z7reduce1Pi        --------------------------
	.section	.text._Z7reduce1Pi,"ax",@progbits
	.align	128
        .global         _Z7reduce1Pi
        .type           _Z7reduce1Pi,@function
        .size           _Z7reduce1Pi,(.L_x_21 - _Z7reduce1Pi)
        .other          _Z7reduce1Pi,@"STO_CUDA_ENTRY STV_DEFAULT"
_Z7reduce1Pi:
.text._Z7reduce1Pi:
[----:B------:R-:W-:Y:S08]  /*0000*/  LDC R1, c[0x0][0x37c] ;  /* 0x0000df00ff017b82 */ /* 0x000ff00000000800 */
[----:B------:R-:W0:Y:S02]  /*0010*/  LDC R6, c[0x0][0x360] ;  /* 0x0000d800ff067b82 */ /* 0x000e240000000800 */
[----:B0-----:R-:W-:-:S13]  /*0020*/  ISETP.GE.U32.AND P0, PT, R6, 0x2, PT ;  /* 0x000000020600780c */ /* 0x001fda0003f06070 */
[----:B------:R-:W-:Y:S05]  /*0030*/  @!P0 EXIT ;  /* 0x000000000000894d */ /* 0x000fea0003800000 */
[----:B------:R-:W0:Y:S01]  /*0040*/  S2R R9, SR_TID.X ;  /* 0x0000000000097919 */ /* 0x000e220000002100 */
[----:B------:R-:W0:Y:S01]  /*0050*/  LDC.64 R2, c[0x0][0x380] ;  /* 0x0000e000ff027b82 */ /* 0x000e220000000a00 */
[----:B------:R-:W-:Y:S01]  /*0060*/  IMAD.MOV.U32 R5, RZ, RZ, 0x1 ;  /* 0x00000001ff057424 */ /* 0x000fe200078e00ff */
[----:B------:R-:W1:Y:S02]  /*0070*/  LDCU.64 UR4, c[0x0][0x358] ;  /* 0x00006b00ff0477ac */ /* 0x000e640008000a00 */
[----:B01----:R-:W-:-:S07]  /*0080*/  IMAD.WIDE.U32 R2, R9, 0x4, R2 ;  /* 0x0000000409027825 */ /* 0x003fce00078e0002 */
.L_x_15:
[----:B------:R-:W-:Y:S01]  /*0090*/  SHF.L.U32 R11, R5, 0x1, RZ ;  /* 0x00000001050b7819 */ /* 0x000fe200000006ff */
[----:B------:R-:W-:Y:S03]  /*00a0*/  BSSY.RECONVERGENT B0, `(.L_x_13) ;  /* 0x000000a000007945 */ /* 0x000fe60003800200 */
[C---:B------:R-:W-:Y:S01]  /*00b0*/  ISETP.GE.U32.AND P1, PT, R11.reuse, R6, PT ;  /* 0x000000060b00720c */ /* 0x040fe20003f26070 */
[----:B------:R-:W-:-:S05]  /*00c0*/  VIADD R0, R11, 0xffffffff ;  /* 0xffffffff0b007836 */ /* 0x000fca0000000000 */
[----:B------:R-:W-:-:S13]  /*00d0*/  LOP3.LUT P0, RZ, R0, R9, RZ, 0xc0, !PT ;  /* 0x0000000900ff7212 */ /* 0x000fda000780c0ff */
[----:B0-----:R-:W-:Y:S05]  /*00e0*/  @P0 BRA `(.L_x_14) ;  /* 0x0000000000140947 */ /* 0x001fea0003800000 */
[----:B------:R-:W-:Y:S01]  /*00f0*/  IMAD.WIDE R4, R5, 0x4, R2 ;  /* 0x0000000405047825 */ /* 0x000fe200078e0202 */
[----:B------:R-:W2:Y:S05]  /*0100*/  LDG.E R7, desc[UR4][R2.64] ;  /* 0x0000000402077981 */ /* 0x000eaa000c1e1900 */
[----:B------:R-:W2:Y:S02]  /*0110*/  LDG.E R4, desc[UR4][R4.64] ;  /* 0x0000000404047981 */ /* 0x000ea4000c1e1900 */
[----:B--2---:R-:W-:-:S05]  /*0120*/  IADD3 R7, PT, PT, R4, R7, RZ ;  /* 0x0000000704077210 */ /* 0x004fca0007ffe0ff */
[----:B------:R0:W-:Y:S02]  /*0130*/  STG.E desc[UR4][R2.64], R7 ;  /* 0x0000000702007986 */ /* 0x0001e4000c101904 */
.L_x_14:
[----:B------:R-:W-:Y:S05]  /*0140*/  BSYNC.RECONVERGENT B0 ;  /* 0x0000000000007941 */ /* 0x000fea0003800200 */
.L_x_13:
[----:B------:R-:W-:Y:S01]  /*0150*/  IMAD.MOV.U32 R5, RZ, RZ, R11 ;  /* 0x000000ffff057224 */ /* 0x000fe200078e000b */
[----:B------:R-:W-:Y:S06]  /*0160*/  @!P1 BRA `(.L_x_15) ;  /* 0xfffffffc00c89947 */ /* 0x000fec000383ffff */
[----:B------:R-:W-:Y:S05]  /*0170*/  EXIT ;  /* 0x000000000000794d */ /* 0x000fea0003800000 */
.L_x_16:
        /* <DEDUP_REMOVED lines=16> */
.L_x_21:


//--------------------- .nv.shared.reserved.0     --------------------------
	.section	.nv.shared.reserved.0,"aw",@nobits
	.weak		__nv_reservedSMEM_offset_0_alias
	.size		__nv_reservedSMEM_offset_0_alias, 0, 64
	.other		__nv_reservedSMEM_offset_0_alias,@"STO_CUDA_RESERVED_SHARED STV_DEFAULT"
__nv_reservedSMEM_offset_0_alias:
	.zero		0
	.zero		64


//--------------------- .nv.constant0._Z6reducePiS_ --------------------------
	.section	.nv.constant0._Z6reducePiS_,"a",@progbits
	.sectionflags	@""
	.align	4
.nv.constant0._Z6reducePiS_:
	.zero		912


//--------------------- .nv.constant0._Z3dotPiS_  --------------------------
	.section	.nv.constant0._Z3dotPiS_,"a",@progbits
	.sectionflags	@""
	.align	4
.nv.constant0._Z3dotPiS_:
	.zero		912


//--------------------- .nv.constant0._Z7reduce3Pf --------------------------
	.section	.nv.constant0._Z7reduce3Pf,"a",@progbits
	.sectionflags	@""
	.align	4
.nv.constant0._Z7reduce3Pf:
	.zero		904


//--------------------- .nv.constant0._Z7reduce2Pi --------------------------
	.section	.nv.constant0._Z7reduce2Pi,"a",@progbits
	.sectionflags	@""
	.align	4
.nv.constant0._Z7reduce2Pi:
	.zero		904


//--------------------- .nv.constant0._Z7reduce1Pi --------------------------
	.section	.nv.constant0._Z7reduce1Pi,"a",@progbits
	.sectionflags	@""
	.align	4
.nv.constant0._Z7reduce1Pi:
	.zero		904


//--------------------- SYMBOLS --------------------------

	.type		.nv.reservedSmem.offset0,@object
	.size		.nv.reservedSmem.offset0,0x4
